	.headerflags	@"EF_CUDA_TEXMODE_UNIFIED EF_CUDA_64BIT_ADDRESS EF_CUDA_ACCELERATORS EF_CUDA_SM90 EF_CUDA_VIRTUAL_SM(EF_CUDA_SM90)"
	.elftype	@"ET_EXEC"


//--------------------- .nv.info                  --------------------------
	.section	.nv.info,"",@"SHT_CUDA_INFO"
	.align	4


	//----- nvinfo : EIATTR_REGCOUNT
	.align		4
        /*0000*/ 	.byte	0x04, 0x2f
        /*0002*/ 	.short	(.L_1 - .L_0)
	.align		4
.L_0:
        /*0004*/ 	.word	index@(triton_poi_fused_convolution_relu_3)
        /*0008*/ 	.word	0x0000000c


	//----- nvinfo : EIATTR_MIN_STACK_SIZE
	.align		4
.L_1:
        /*000c*/ 	.byte	0x04, 0x12
        /*000e*/ 	.short	(.L_3 - .L_2)
	.align		4
.L_2:
        /*0010*/ 	.word	index@(triton_poi_fused_convolution_relu_3)
        /*0014*/ 	.word	0x00000000


	//----- nvinfo : EIATTR_FRAME_SIZE
	.align		4
.L_3:
        /*0018*/ 	.byte	0x04, 0x11
        /*001a*/ 	.short	(.L_5 - .L_4)
	.align		4
.L_4:
        /*001c*/ 	.word	index@(triton_poi_fused_convolution_relu_3)
        /*0020*/ 	.word	0x00000000


	//----- nvinfo : EIATTR_MIN_STACK_SIZE
	.align		4
.L_5:
        /*0024*/ 	.byte	0x04, 0x12
        /*0026*/ 	.short	(.L_7 - .L_6)
	.align		4
.L_6:
        /*0028*/ 	.word	index@(triton_poi_fused_convolution_relu_3)
        /*002c*/ 	.word	0x00000000
.L_7:


//--------------------- .nv.info.triton_poi_fused_convolution_relu_3 --------------------------
	.section	.nv.info.triton_poi_fused_convolution_relu_3,"",@"SHT_CUDA_INFO"
	.sectionflags	@""
	.align	4


	//----- nvinfo : EIATTR_CUDA_API_VERSION
	.align		4
        /*0000*/ 	.byte	0x04, 0x37
        /*0002*/ 	.short	(.L_9 - .L_8)
.L_8:
        /*0004*/ 	.word	0x0000007c


	//----- nvinfo : EIATTR_KPARAM_INFO
	.align		4
.L_9:
        /*0008*/ 	.byte	0x04, 0x17
        /*000a*/ 	.short	(.L_11 - .L_10)
.L_10:
        /*000c*/ 	.word	0x00000000
        /*0010*/ 	.short	0x0002
        /*0012*/ 	.short	0x0010
        /*0014*/ 	.byte	0x00, 0xf0, 0x11, 0x00


	//----- nvinfo : EIATTR_KPARAM_INFO
	.align		4
.L_11:
        /*0018*/ 	.byte	0x04, 0x17
        /*001a*/ 	.short	(.L_13 - .L_12)
.L_12:
        /*001c*/ 	.word	0x00000000
        /*0020*/ 	.short	0x0001
        /*0022*/ 	.short	0x0008
        /*0024*/ 	.byte	0x00, 0xf4, 0x21, 0x00


	//----- nvinfo : EIATTR_KPARAM_INFO
	.align		4
.L_13:
        /*0028*/ 	.byte	0x04, 0x17
        /*002a*/ 	.short	(.L_15 - .L_14)
.L_14:
        /*002c*/ 	.word	0x00000000
        /*0030*/ 	.short	0x0000
        /*0032*/ 	.short	0x0000
        /*0034*/ 	.byte	0x00, 0xf4, 0x21, 0x00


	//----- nvinfo : EIATTR_SPARSE_MMA_MASK
	.align		4
.L_15:
        /*0038*/ 	.byte	0x03, 0x50
        /*003a*/ 	.short	0x0000


	//----- nvinfo : EIATTR_MAXREG_COUNT
	.align		4
        /*003c*/ 	.byte	0x03, 0x1b
        /*003e*/ 	.short	0x00ff


	//----- nvinfo : EIATTR_EXIT_INSTR_OFFSETS
	.align		4
        /*0040*/ 	.byte	0x04, 0x1c
        /*0042*/ 	.short	(.L_17 - .L_16)


	//   ....[0]....
.L_16:
        /*0044*/ 	.word	0x000001b0


	//----- nvinfo : EIATTR_REQNTID
	.align		4
.L_17:
        /*0048*/ 	.byte	0x04, 0x10
        /*004a*/ 	.short	(.L_19 - .L_18)
.L_18:
        /*004c*/ 	.word	0x00000100
        /*0050*/ 	.word	0x00000001
        /*0054*/ 	.word	0x00000001


	//----- nvinfo : EIATTR_CBANK_PARAM_SIZE
	.align		4
.L_19:
        /*0058*/ 	.byte	0x03, 0x19
        /*005a*/ 	.short	0x0014


	//----- nvinfo : EIATTR_PARAM_CBANK
	.align		4
        /*005c*/ 	.byte	0x04, 0x0a
        /*005e*/ 	.short	(.L_21 - .L_20)
	.align		4
.L_20:
        /*0060*/ 	.word	index@(.nv.constant0.triton_poi_fused_convolution_relu_3)
        /*0064*/ 	.short	0x0210
        /*0066*/ 	.short	0x0014


	//----- nvinfo : EIATTR_SW_WAR
	.align		4
.L_21:
        /*0068*/ 	.byte	0x04, 0x36
        /*006a*/ 	.short	(.L_23 - .L_22)
.L_22:
        /*006c*/ 	.word	0x00000008
.L_23:


//--------------------- .nv.callgraph             --------------------------
	.section	.nv.callgraph,"",@"SHT_CUDA_CALLGRAPH"
	.align	4
	.sectionentsize	8
	.align		4
        /*0000*/ 	.word	0x00000000
	.align		4
        /*0004*/ 	.word	0xffffffff
	.align		4
        /*0008*/ 	.word	0x00000000
	.align		4
        /*000c*/ 	.word	0xfffffffe
	.align		4
        /*0010*/ 	.word	0x00000000
	.align		4
        /*0014*/ 	.word	0xfffffffd
	.align		4
        /*0018*/ 	.word	0x00000000
	.align		4
        /*001c*/ 	.word	0xfffffffc


//--------------------- .text.triton_poi_fused_convolution_relu_3 --------------------------
	.section	.text.triton_poi_fused_convolution_relu_3,"ax",@progbits
	.align	128
        .global         triton_poi_fused_convolution_relu_3
        .type           triton_poi_fused_convolution_relu_3,@function
        .size           triton_poi_fused_convolution_relu_3,(.L_x_1 - triton_poi_fused_convolution_relu_3)
        .other          triton_poi_fused_convolution_relu_3,@"STO_CUDA_ENTRY STV_DEFAULT"
triton_poi_fused_convolution_relu_3:
.text.triton_poi_fused_convolution_relu_3:
[----:B------:R-:W-:Y:S01]  /*0000*/  LDC R1, c[0x0][0x28] ;  /* 0x00000a00ff017b82 */ /* 0x000fe20000000800 */
[----:B------:R-:W1:Y:S07]  /*0010*/  S2R R0, SR_TID.X ;  /* 0x0000000000007919 */ /* 0x000e6e0000002100 */
[----:B------:R-:W2:Y:S01]  /*0020*/  LDC.64 R4, c[0x0][0x218] ;  /* 0x00008600ff047b82 */ /* 0x000ea20000000a00 */
[----:B------:R-:W-:Y:S01]  /*0030*/  ULDC.64 UR4, c[0x0][0x208] ;  /* 0x0000820000047ab9 */ /* 0x000fe20000000a00 */
[----:B------:R-:W3:Y:S06]  /*0040*/  S2R R7, SR_CTAID.X ;  /* 0x0000000000077919 */ /* 0x000eec0000002500 */
[----:B------:R-:W4:Y:S01]  /*0050*/  LDC.64 R2, c[0x0][0x210] ;  /* 0x00008400ff027b82 */ /* 0x000f220000000a00 */
[----:B-1----:R-:W-:Y:S01]  /*0060*/  IMAD.SHL.U32 R0, R0, 0x2, RZ ;  /* 0x0000000200007824 */ /* 0x002fe200078e00ff */
[----:B---3--:R-:W-:-:S04]  /*0070*/  SHF.R.S32.HI R6, RZ, 0x16, R7 ;  /* 0x00000016ff067819 */ /* 0x008fc80000011407 */
[----:B------:R-:W-:Y:S02]  /*0080*/  LOP3.LUT R0, R0, 0x1fe, RZ, 0xc0, !PT ;  /* 0x000001fe00007812 */ /* 0x000fe400078ec0ff */
[----:B------:R-:W-:-:S03]  /*0090*/  SGXT R6, R6, 0x1 ;  /* 0x000000010606781a */ /* 0x000fc60000000200 */
[----:B------:R-:W-:-:S04]  /*00a0*/  IMAD R7, R7, 0x200, R0 ;  /* 0x0000020007077824 */ /* 0x000fc800078e0200 */
[----:B----4-:R-:W-:Y:S01]  /*00b0*/  IMAD.WIDE R2, R7, 0x4, R2 ;  /* 0x0000000407027825 */ /* 0x010fe200078e0202 */
[----:B------:R-:W-:-:S04]  /*00c0*/  LEA.HI R6, R6, R7, RZ, 0xe ;  /* 0x0000000706067211 */ /* 0x000fc800078f70ff */
[----:B------:R-:W-:-:S04]  /*00d0*/  SHF.R.S32.HI R6, RZ, 0xe, R6 ;  /* 0x0000000eff067819 */ /* 0x000fc80000011406 */
[----:B------:R-:W-:-:S04]  /*00e0*/  LEA.HI R0, R6, R6, RZ, 0x9 ;  /* 0x0000000606007211 */ /* 0x000fc800078f48ff */
[----:B------:R-:W-:-:S05]  /*00f0*/  LOP3.LUT R9, R0, 0xfffffe00, RZ, 0xc0, !PT ;  /* 0xfffffe0000097812 */ /* 0x000fca00078ec0ff */
[----:B------:R-:W-:Y:S02]  /*0100*/  IMAD.IADD R9, R6, 0x1, -R9 ;  /* 0x0000000106097824 */ /* 0x000fe400078e0a09 */
[----:B------:R-:W3:Y:S02]  /*0110*/  LDG.E.64 R6, desc[UR4][R2.64] ;  /* 0x0000000402067981 */ /* 0x000ee4000c1e1b00 */
[----:B--2---:R-:W-:-:S06]  /*0120*/  IMAD.WIDE R4, R9, 0x4, R4 ;  /* 0x0000000409047825 */ /* 0x004fcc00078e0204 */
[----:B------:R-:W3:Y:S02]  /*0130*/  LDG.E.EL R4, desc[UR4][R4.64] ;  /* 0x0000000404047981 */ /* 0x000ee4000c2e1900 */
[CC--:B---3--:R-:W-:Y:S01]  /*0140*/  FSETP.GEU.AND P0, PT, R6.reuse, -R4.reuse, PT ;  /* 0x800000040600720b */ /* 0x0c8fe20003f0e000 */
[--C-:B------:R-:W-:Y:S01]  /*0150*/  FADD R6, R6, R4.reuse ;  /* 0x0000000406067221 */ /* 0x100fe20000000000 */
[C---:B------:R-:W-:Y:S01]  /*0160*/  FADD R0, R7.reuse, R4 ;  /* 0x0000000407007221 */ /* 0x040fe20000000000 */
[----:B------:R-:W-:-:S03]  /*0170*/  FSETP.GEU.AND P1, PT, R7, -R4, PT ;  /* 0x800000040700720b */ /* 0x000fc60003f2e000 */
[----:B------:R-:W-:Y:S02]  /*0180*/  FSEL R6, R6, RZ, P0 ;  /* 0x000000ff06067208 */ /* 0x000fe40000000000 */
[----:B------:R-:W-:-:S05]  /*0190*/  FSEL R7, R0, RZ, P1 ;  /* 0x000000ff00077208 */ /* 0x000fca0000800000 */
[----:B------:R-:W-:Y:S01]  /*01a0*/  STG.E.64 desc[UR4][R2.64], R6 ;  /* 0x0000000602007986 */ /* 0x000fe2000c101b04 */
[----:B------:R-:W-:Y:S05]  /*01b0*/  EXIT ;  /* 0x000000000000794d */ /* 0x000fea0003800000 */
.L_x_0:
[----:B------:R-:W-:-:S00]  /*01c0*/  BRA `(.L_x_0) ;  /* 0xfffffffc00fc7947 */ /* 0x000fc0000383ffff */
[----:B------:R-:W-:-:S00]  /*01d0*/  NOP ;  /* 0x0000000000007918 */ /* 0x000fc00000000000 */
        /* <DEDUP_REMOVED lines=10> */
.L_x_1:


//--------------------- .nv.constant0.triton_poi_fused_convolution_relu_3 --------------------------
	.section	.nv.constant0.triton_poi_fused_convolution_relu_3,"a",@progbits
	.sectionflags	@""
	.align	4
.nv.constant0.triton_poi_fused_convolution_relu_3:
	.zero		548
